//
// Generated by NVIDIA NVVM Compiler
//
// Compiler Build ID: CL-36424714
// Cuda compilation tools, release 13.0, V13.0.88
// Based on NVVM 20.0.0
//

.version 9.0
.target sm_100
.address_size 64

	// .globl	_Z12conv1d_TiledPfS_
.const .align 4 .b8 M[20];
// _ZZ12conv1d_TiledPfS_E3N_s has been demoted

.visible .entry _Z12conv1d_TiledPfS_(
	.param .u64 .ptr .align 1 _Z12conv1d_TiledPfS__param_0,
	.param .u64 .ptr .align 1 _Z12conv1d_TiledPfS__param_1
)
{
	.reg .pred 	%p<5>;
	.reg .b32 	%r<10>;
	.reg .b32 	%f<17>;
	.reg .b64 	%rd<9>;
	// demoted variable
	.shared .align 4 .b8 _ZZ12conv1d_TiledPfS_E3N_s[80];
	ld.param.u64 	%rd1, [_Z12conv1d_TiledPfS__param_0];
	ld.param.u64 	%rd2, [_Z12conv1d_TiledPfS__param_1];
	mov.u32 	%r4, %tid.x;
	mov.u32 	%r5, %ctaid.x;
	shl.b32 	%r6, %r5, 4;
	add.s32 	%r1, %r4, -2;
	add.s32 	%r2, %r1, %r6;
	setp.gt.u32 	%p1, %r2, 99;
	shl.b32 	%r7, %r4, 2;
	mov.u32 	%r8, _ZZ12conv1d_TiledPfS_E3N_s;
	add.s32 	%r3, %r8, %r7;
	@%p1 bra 	$L__BB0_2;
	cvta.to.global.u64 	%rd3, %rd1;
	mul.wide.u32 	%rd4, %r2, 4;
	add.s64 	%rd5, %rd3, %rd4;
	ld.global.f32 	%f1, [%rd5];
	st.shared.f32 	[%r3], %f1;
	bra.uni 	$L__BB0_3;
$L__BB0_2:
	mov.b32 	%r9, 0;
	st.shared.u32 	[%r3], %r9;
$L__BB0_3:
	setp.gt.u32 	%p2, %r2, 99;
	bar.sync 	0;
	setp.gt.u32 	%p3, %r1, 15;
	or.pred  	%p4, %p2, %p3;
	@%p4 bra 	$L__BB0_5;
	ld.const.f32 	%f2, [M];
	ld.shared.f32 	%f3, [%r3+-8];
	fma.rn.f32 	%f4, %f2, %f3, 0f00000000;
	ld.const.f32 	%f5, [M+4];
	ld.shared.f32 	%f6, [%r3+-4];
	fma.rn.f32 	%f7, %f5, %f6, %f4;
	ld.const.f32 	%f8, [M+8];
	ld.shared.f32 	%f9, [%r3];
	fma.rn.f32 	%f10, %f8, %f9, %f7;
	ld.const.f32 	%f11, [M+12];
	ld.shared.f32 	%f12, [%r3+4];
	fma.rn.f32 	%f13, %f11, %f12, %f10;
	ld.const.f32 	%f14, [M+16];
	ld.shared.f32 	%f15, [%r3+8];
	fma.rn.f32 	%f16, %f14, %f15, %f13;
	cvta.to.global.u64 	%rd6, %rd2;
	mul.wide.u32 	%rd7, %r2, 4;
	add.s64 	%rd8, %rd6, %rd7;
	st.global.f32 	[%rd8], %f16;
$L__BB0_5:
	ret;

}


// ===== COMPILED SASS (sm_100) =====

	.target	sm_100

	.elftype	@"ET_EXEC"


//--------------------- .note.nv.tkinfo           --------------------------
	.section	.note.nv.tkinfo,"",@"SHT_NOTE"
	.sectionflags	@"SHF_NOTE_NV_TKINFO"
	.tkinfo
        /*0018*/ 	.word	0x00000002
        /*0030*/ 	.string	""
        /*0030*/ 	.string	"ptxas"
        /*0030*/ 	.string	"Cuda compilation tools, release 13.0, V13.0.88"
        /*0030*/ 	.string	"Build cuda_13.0.r13.0/compiler.36424714_0"
        /*0030*/ 	.string	"-arch sm_100 -m 64 "



//--------------------- .note.nv.cuinfo           --------------------------
	.section	.note.nv.cuinfo,"",@"SHT_NOTE"
	.sectionflags	@"SHF_NOTE_NV_CUINFO"
        /*0018*/ 	.short	0x0002
        /*001a*/ 	.short	0x0064
        /*001c*/ 	.short	0x0082
	.zero		2


//--------------------- .nv.info                  --------------------------
	.section	.nv.info,"",@"SHT_CUDA_INFO"
	.align	4


	//----- nvinfo : EIATTR_REGCOUNT
	.align		4
        /*0000*/ 	.byte	0x04, 0x2f
        /*0002*/ 	.short	(.L_2 - .L_1)
	.align		4
.L_1:
        /*0004*/ 	.word	index@(_Z12conv1d_TiledPfS_)
        /*0008*/ 	.word	0x00000010


	//----- nvinfo : EIATTR_FRAME_SIZE
	.align		4
.L_2:
        /*000c*/ 	.byte	0x04, 0x11
        /*000e*/ 	.short	(.L_4 - .L_3)
	.align		4
.L_3:
        /*0010*/ 	.word	index@(_Z12conv1d_TiledPfS_)
        /*0014*/ 	.word	0x00000000


	//----- nvinfo : EIATTR_MIN_STACK_SIZE
	.align		4
.L_4:
        /*0018*/ 	.byte	0x04, 0x12
        /*001a*/ 	.short	(.L_6 - .L_5)
	.align		4
.L_5:
        /*001c*/ 	.word	index@(_Z12conv1d_TiledPfS_)
        /*0020*/ 	.word	0x00000000
.L_6:


//--------------------- .nv.compat                --------------------------
	.section	.nv.compat,"",@"SHT_CUDA_COMPAT_INFO"
	.align	4
        /*0000*/ 	.byte	0x02, 0x09, 0x00, 0x00, 0x02, 0x02, 0x01, 0x00, 0x02, 0x05, 0x05, 0x00, 0x03, 0x07, 0x01, 0x01
        /*0010*/ 	.byte	0x02, 0x03, 0x00, 0x00, 0x02, 0x06, 0x01, 0x00, 0x04, 0x0b, 0x08, 0x00, 0x09, 0x00, 0x00, 0x00
        /*0020*/ 	.byte	0x00, 0x00, 0x00, 0x00


//--------------------- .nv.info._Z12conv1d_TiledPfS_ --------------------------
	.section	.nv.info._Z12conv1d_TiledPfS_,"",@"SHT_CUDA_INFO"
	.sectionflags	@""
	.align	4


	//----- nvinfo : EIATTR_CUDA_API_VERSION
	.align		4
        /*0000*/ 	.byte	0x04, 0x37
        /*0002*/ 	.short	(.L_8 - .L_7)
.L_7:
        /*0004*/ 	.word	0x00000082


	//----- nvinfo : EIATTR_KPARAM_INFO
	.align		4
.L_8:
        /*0008*/ 	.byte	0x04, 0x17
        /*000a*/ 	.short	(.L_10 - .L_9)
.L_9:
        /*000c*/ 	.word	0x00000000
        /*0010*/ 	.short	0x0001
        /*0012*/ 	.short	0x0008
        /*0014*/ 	.byte	0x00, 0xf5, 0x21, 0x00


	//----- nvinfo : EIATTR_KPARAM_INFO
	.align		4
.L_10:
        /*0018*/ 	.byte	0x04, 0x17
        /*001a*/ 	.short	(.L_12 - .L_11)
.L_11:
        /*001c*/ 	.word	0x00000000
        /*0020*/ 	.short	0x0000
        /*0022*/ 	.short	0x0000
        /*0024*/ 	.byte	0x00, 0xf5, 0x21, 0x00


	//----- nvinfo : EIATTR_SPARSE_MMA_MASK
	.align		4
.L_12:
        /*0028*/ 	.byte	0x03, 0x50
        /*002a*/ 	.short	0x0000


	//----- nvinfo : EIATTR_MAXREG_COUNT
	.align		4
        /*002c*/ 	.byte	0x03, 0x1b
        /*002e*/ 	.short	0x00ff


	//----- nvinfo : EIATTR_NUM_BARRIERS
	.align		4
        /*0030*/ 	.byte	0x02, 0x4c
        /*0032*/ 	.byte	0x01
	.zero		1


	//----- nvinfo : EIATTR_MERCURY_ISA_VERSION
	.align		4
        /*0034*/ 	.byte	0x03, 0x5f
        /*0036*/ 	.short	0x0101


	//----- nvinfo : EIATTR_VRC_CTA_INIT_COUNT
	.align		4
        /*0038*/ 	.byte	0x02, 0x4a
	.zero		1
	.zero		1


	//----- nvinfo : EIATTR_EXIT_INSTR_OFFSETS
	.align		4
        /*003c*/ 	.byte	0x04, 0x1c
        /*003e*/ 	.short	(.L_14 - .L_13)


	//   ....[0]....
.L_13:
        /*0040*/ 	.word	0x00000130


	//   ....[1]....
        /*0044*/ 	.word	0x00000230


	//----- nvinfo : EIATTR_CBANK_PARAM_SIZE
	.align		4
.L_14:
        /*0048*/ 	.byte	0x03, 0x19
        /*004a*/ 	.short	0x0010


	//----- nvinfo : EIATTR_PARAM_CBANK
	.align		4
        /*004c*/ 	.byte	0x04, 0x0a
        /*004e*/ 	.short	(.L_16 - .L_15)
	.align		4
.L_15:
        /*0050*/ 	.word	index@(.nv.constant0._Z12conv1d_TiledPfS_)
        /*0054*/ 	.short	0x0380
        /*0056*/ 	.short	0x0010


	//----- nvinfo : EIATTR_SW_WAR
	.align		4
.L_16:
        /*0058*/ 	.byte	0x04, 0x36
        /*005a*/ 	.short	(.L_18 - .L_17)
.L_17:
        /*005c*/ 	.word	0x00000008
.L_18:


//--------------------- .nv.callgraph             --------------------------
	.section	.nv.callgraph,"",@"SHT_CUDA_CALLGRAPH"
	.align	4
	.sectionentsize	8
	.align		4
        /*0000*/ 	.word	0x00000000
	.align		4
        /*0004*/ 	.word	0xffffffff
	.align		4
        /*0008*/ 	.word	0x00000000
	.align		4
        /*000c*/ 	.word	0xfffffffe
	.align		4
        /*0010*/ 	.word	0x00000000
	.align		4
        /*0014*/ 	.word	0xfffffffd
	.align		4
        /*0018*/ 	.word	0x00000000
	.align		4
        /*001c*/ 	.word	0xfffffffc


//--------------------- .nv.constant3             --------------------------
	.section	.nv.constant3,"a",@progbits
	.align	4
.nv.constant3:
	.type		M,@object
	.size		M,(.L_0 - M)
M:
	.zero		20
.L_0:


//--------------------- .text._Z12conv1d_TiledPfS_ --------------------------
	.section	.text._Z12conv1d_TiledPfS_,"ax",@progbits
	.align	128
        .global         _Z12conv1d_TiledPfS_
        .type           _Z12conv1d_TiledPfS_,@function
        .size           _Z12conv1d_TiledPfS_,(.L_x_1 - _Z12conv1d_TiledPfS_)
        .other          _Z12conv1d_TiledPfS_,@"STO_CUDA_ENTRY STV_DEFAULT"
_Z12conv1d_TiledPfS_:
.text._Z12conv1d_TiledPfS_:
[----:B------:R-:W-:Y:S01]  /*0000*/  LDC R1, c[0x0][0x37c] ;  /* 0x0000df00ff017b82 */ /* 0x000fe20000000800 */
[----:B------:R-:W0:Y:S01]  /*0010*/  S2R R4, SR_TID.X ;  /* 0x0000000000047919 */ /* 0x000e220000002100 */
[----:B------:R-:W1:Y:S01]  /*0020*/  LDCU.64 UR6, c[0x0][0x358] ;  /* 0x00006b00ff0677ac */ /* 0x000e620008000a00 */
[----:B------:R-:W2:Y:S01]  /*0030*/  S2R R5, SR_CTAID.X ;  /* 0x0000000000057919 */ /* 0x000ea20000002500 */
[----:B0-----:R-:W-:-:S04]  /*0040*/  IADD3 R0, PT, PT, R4, -0x2, RZ ;  /* 0xfffffffe04007810 */ /* 0x001fc80007ffe0ff */
[----:B--2---:R-:W-:-:S04]  /*0050*/  LEA R5, R5, R0, 0x4 ;  /* 0x0000000005057211 */ /* 0x004fc800078e20ff */
[----:B------:R-:W-:-:S13]  /*0060*/  ISETP.GT.U32.AND P1, PT, R5, 0x63, PT ;  /* 0x000000630500780c */ /* 0x000fda0003f24070 */
[----:B------:R-:W0:Y:S02]  /*0070*/  @!P1 LDC.64 R2, c[0x0][0x380] ;  /* 0x0000e000ff029b82 */ /* 0x000e240000000a00 */
[----:B0-----:R-:W-:-:S06]  /*0080*/  @!P1 IMAD.WIDE.U32 R2, R5, 0x4, R2 ;  /* 0x0000000405029825 */ /* 0x001fcc00078e0002 */
[----:B-1----:R-:W2:Y:S01]  /*0090*/  @!P1 LDG.E R3, desc[UR6][R2.64] ;  /* 0x0000000602039981 */ /* 0x002ea2000c1e1900 */
[----:B------:R-:W0:Y:S01]  /*00a0*/  S2UR UR5, SR_CgaCtaId ;  /* 0x00000000000579c3 */ /* 0x000e220000008800 */
[----:B------:R-:W-:Y:S01]  /*00b0*/  UMOV UR4, 0x400 ;  /* 0x0000040000047882 */ /* 0x000fe20000000000 */
[----:B------:R-:W-:-:S04]  /*00c0*/  ISETP.GT.U32.AND P0, PT, R0, 0xf, PT ;  /* 0x0000000f0000780c */ /* 0x000fc80003f04070 */
[----:B------:R-:W-:Y:S01]  /*00d0*/  ISETP.GT.U32.OR P0, PT, R5, 0x63, P0 ;  /* 0x000000630500780c */ /* 0x000fe20000704470 */
[----:B0-----:R-:W-:-:S06]  /*00e0*/  ULEA UR4, UR5, UR4, 0x18 ;  /* 0x0000000405047291 */ /* 0x001fcc000f8ec0ff */
[----:B------:R-:W-:-:S05]  /*00f0*/  LEA R4, R4, UR4, 0x2 ;  /* 0x0000000404047c11 */ /* 0x000fca000f8e10ff */
[----:B--2---:R0:W-:Y:S04]  /*0100*/  @!P1 STS [R4], R3 ;  /* 0x0000000304009388 */ /* 0x0041e80000000800 */
[----:B------:R0:W-:Y:S01]  /*0110*/  @P1 STS [R4], RZ ;  /* 0x000000ff04001388 */ /* 0x0001e20000000800 */
[----:B------:R-:W-:Y:S06]  /*0120*/  BAR.SYNC.DEFER_BLOCKING 0x0 ;  /* 0x0000000000007b1d */ /* 0x000fec0000010000 */
[----:B------:R-:W-:Y:S05]  /*0130*/  @P0 EXIT ;  /* 0x000000000000094d */ /* 0x000fea0003800000 */
[----:B------:R-:W1:Y:S01]  /*0140*/  LDS R0, [R4+-0x8] ;  /* 0xfffff80004007984 */ /* 0x000e620000000800 */
[----:B------:R-:W1:Y:S01]  /*0150*/  LDCU.128 UR8, c[0x3][URZ] ;  /* 0x00c00000ff0877ac */ /* 0x000e620008000c00 */
[----:B0-----:R-:W0:Y:S02]  /*0160*/  LDC.64 R2, c[0x0][0x388] ;  /* 0x0000e200ff027b82 */ /* 0x001e240000000a00 */
[----:B------:R-:W2:Y:S01]  /*0170*/  LDS R7, [R4+-0x4] ;  /* 0xfffffc0004077984 */ /* 0x000ea20000000800 */
[----:B------:R-:W3:Y:S03]  /*0180*/  LDCU UR4, c[0x3][0x10] ;  /* 0x00c00200ff0477ac */ /* 0x000ee60008000800 */
[----:B------:R-:W4:Y:S04]  /*0190*/  LDS R9, [R4] ;  /* 0x0000000004097984 */ /* 0x000f280000000800 */
[----:B------:R-:W5:Y:S04]  /*01a0*/  LDS R11, [R4+0x4] ;  /* 0x00000400040b7984 */ /* 0x000f680000000800 */
[----:B------:R-:W3:Y:S01]  /*01b0*/  LDS R13, [R4+0x8] ;  /* 0x00000800040d7984 */ /* 0x000ee20000000800 */
[----:B0-----:R-:W-:-:S04]  /*01c0*/  IMAD.WIDE.U32 R2, R5, 0x4, R2 ;  /* 0x0000000405027825 */ /* 0x001fc800078e0002 */
[----:B-1----:R-:W-:-:S04]  /*01d0*/  FFMA R0, R0, UR8, RZ ;  /* 0x0000000800007c23 */ /* 0x002fc800080000ff */
[----:B--2---:R-:W-:-:S04]  /*01e0*/  FFMA R0, R7, UR9, R0 ;  /* 0x0000000907007c23 */ /* 0x004fc80008000000 */
[----:B----4-:R-:W-:-:S04]  /*01f0*/  FFMA R0, R9, UR10, R0 ;  /* 0x0000000a09007c23 */ /* 0x010fc80008000000 */
[----:B-----5:R-:W-:-:S04]  /*0200*/  FFMA R0, R11, UR11, R0 ;  /* 0x0000000b0b007c23 */ /* 0x020fc80008000000 */
[----:B---3--:R-:W-:-:S05]  /*0210*/  FFMA R13, R13, UR4, R0 ;  /* 0x000000040d0d7c23 */ /* 0x008fca0008000000 */
[----:B------:R-:W-:Y:S01]  /*0220*/  STG.E desc[UR6][R2.64], R13 ;  /* 0x0000000d02007986 */ /* 0x000fe2000c101906 */
[----:B------:R-:W-:Y:S05]  /*0230*/  EXIT ;  /* 0x000000000000794d */ /* 0x000fea0003800000 */
.L_x_0:
[----:B------:R-:W-:-:S00]  /*0240*/  BRA `(.L_x_0) ;  /* 0xfffffffc00fc7947 */ /* 0x000fc0000383ffff */
[----:B------:R-:W-:-:S00]  /*0250*/  NOP ;  /* 0x0000000000007918 */ /* 0x000fc00000000000 */
        /* <DEDUP_REMOVED lines=10> */
.L_x_1:


//--------------------- .nv.shared._Z12conv1d_TiledPfS_ --------------------------
	.section	.nv.shared._Z12conv1d_TiledPfS_,"aw",@nobits
	.sectionflags	@""
	.align	4
.nv.shared._Z12conv1d_TiledPfS_:
	.zero		1104


//--------------------- .nv.shared.reserved.0     --------------------------
	.section	.nv.shared.reserved.0,"aw",@nobits
	.weak		__nv_reservedSMEM_offset_0_alias
	.size		__nv_reservedSMEM_offset_0_alias, 0, 64
	.other		__nv_reservedSMEM_offset_0_alias,@"STO_CUDA_RESERVED_SHARED STV_DEFAULT"
__nv_reservedSMEM_offset_0_alias:
	.zero		0
	.zero		64


//--------------------- .nv.constant0._Z12conv1d_TiledPfS_ --------------------------
	.section	.nv.constant0._Z12conv1d_TiledPfS_,"a",@progbits
	.sectionflags	@""
	.align	4
.nv.constant0._Z12conv1d_TiledPfS_:
	.zero		912


//--------------------- SYMBOLS --------------------------

	.type		.nv.reservedSmem.offset0,@object
	.size		.nv.reservedSmem.offset0,0x4
	.type		.nv.reservedSmem.cap,@object
	.size		.nv.reservedSmem.cap,0x4
